//
// Generated by NVIDIA NVVM Compiler
//
// Compiler Build ID: CL-36424714
// Cuda compilation tools, release 13.0, V13.0.88
// Based on NVVM 20.0.0
//

.version 9.0
.target sm_100
.address_size 64

	// .globl	_Z14generateFibSetPKiPaS1_S1_

.visible .entry _Z14generateFibSetPKiPaS1_S1_(
	.param .u64 .ptr .align 1 _Z14generateFibSetPKiPaS1_S1__param_0,
	.param .u64 .ptr .align 1 _Z14generateFibSetPKiPaS1_S1__param_1,
	.param .u64 .ptr .align 1 _Z14generateFibSetPKiPaS1_S1__param_2,
	.param .u64 .ptr .align 1 _Z14generateFibSetPKiPaS1_S1__param_3
)
{
	.reg .pred 	%p<3>;
	.reg .b16 	%rs<3>;
	.reg .b32 	%r<25>;
	.reg .b64 	%rd<67>;

	ld.param.u64 	%rd13, [_Z14generateFibSetPKiPaS1_S1__param_0];
	ld.param.u64 	%rd14, [_Z14generateFibSetPKiPaS1_S1__param_1];
	ld.param.u64 	%rd15, [_Z14generateFibSetPKiPaS1_S1__param_2];
	ld.param.u64 	%rd11, [_Z14generateFibSetPKiPaS1_S1__param_3];
	cvta.to.global.u64 	%rd16, %rd15;
	cvta.to.global.u64 	%rd1, %rd14;
	cvta.to.global.u64 	%rd17, %rd13;
	mov.u32 	%r1, %tid.x;
	mul.wide.u32 	%rd18, %r1, 4;
	add.s64 	%rd19, %rd17, %rd18;
	ld.global.u32 	%r2, [%rd19+4];
	ld.global.u32 	%r3, [%rd19];
	mul.lo.s32 	%r7, %r1, 1000;
	cvt.u64.u32 	%rd2, %r7;
	add.s64 	%rd20, %rd2, %rd1;
	add.s64 	%rd65, %rd20, 999;
	add.s64 	%rd64, %rd16, 1999;
	mov.b64 	%rd66, 0;
	mov.b32 	%r24, 0;
$L__BB0_1:
	ld.global.s8 	%r8, [%rd64];
	mul.lo.s32 	%r9, %r2, %r8;
	cvt.s64.s32 	%rd21, %r9;
	add.s64 	%rd22, %rd66, %rd21;
	ld.global.s8 	%r10, [%rd64+-1000];
	mul.lo.s32 	%r11, %r3, %r10;
	cvt.s64.s32 	%rd23, %r11;
	add.s64 	%rd24, %rd22, %rd23;
	mul.hi.s64 	%rd25, %rd24, 7378697629483820647;
	shr.u64 	%rd26, %rd25, 63;
	shr.s64 	%rd27, %rd25, 2;
	add.s64 	%rd28, %rd27, %rd26;
	mul.lo.s64 	%rd29, %rd28, 10;
	sub.s64 	%rd30, %rd24, %rd29;
	st.global.u8 	[%rd65], %rd30;
	ld.global.s8 	%r12, [%rd64+-1];
	mul.lo.s32 	%r13, %r2, %r12;
	cvt.s64.s32 	%rd31, %r13;
	add.s64 	%rd32, %rd28, %rd31;
	ld.global.s8 	%r14, [%rd64+-1001];
	mul.lo.s32 	%r15, %r3, %r14;
	cvt.s64.s32 	%rd33, %r15;
	add.s64 	%rd34, %rd32, %rd33;
	mul.hi.s64 	%rd35, %rd34, 7378697629483820647;
	shr.u64 	%rd36, %rd35, 63;
	shr.s64 	%rd37, %rd35, 2;
	add.s64 	%rd38, %rd37, %rd36;
	mul.lo.s64 	%rd39, %rd38, 10;
	sub.s64 	%rd40, %rd34, %rd39;
	st.global.u8 	[%rd65+-1], %rd40;
	ld.global.s8 	%r16, [%rd64+-2];
	mul.lo.s32 	%r17, %r2, %r16;
	cvt.s64.s32 	%rd41, %r17;
	add.s64 	%rd42, %rd38, %rd41;
	ld.global.s8 	%r18, [%rd64+-1002];
	mul.lo.s32 	%r19, %r3, %r18;
	cvt.s64.s32 	%rd43, %r19;
	add.s64 	%rd44, %rd42, %rd43;
	mul.hi.s64 	%rd45, %rd44, 7378697629483820647;
	shr.u64 	%rd46, %rd45, 63;
	shr.s64 	%rd47, %rd45, 2;
	add.s64 	%rd48, %rd47, %rd46;
	mul.lo.s64 	%rd49, %rd48, 10;
	sub.s64 	%rd50, %rd44, %rd49;
	st.global.u8 	[%rd65+-2], %rd50;
	ld.global.s8 	%r20, [%rd64+-3];
	mul.lo.s32 	%r21, %r2, %r20;
	cvt.s64.s32 	%rd51, %r21;
	add.s64 	%rd52, %rd48, %rd51;
	ld.global.s8 	%r22, [%rd64+-1003];
	mul.lo.s32 	%r23, %r3, %r22;
	cvt.s64.s32 	%rd53, %r23;
	add.s64 	%rd54, %rd52, %rd53;
	mul.hi.s64 	%rd55, %rd54, 7378697629483820647;
	shr.u64 	%rd56, %rd55, 63;
	shr.s64 	%rd57, %rd55, 2;
	add.s64 	%rd66, %rd57, %rd56;
	mul.lo.s64 	%rd58, %rd66, 10;
	sub.s64 	%rd59, %rd54, %rd58;
	st.global.u8 	[%rd65+-3], %rd59;
	add.s32 	%r24, %r24, -4;
	add.s64 	%rd65, %rd65, -4;
	add.s64 	%rd64, %rd64, -4;
	setp.ne.s32 	%p1, %r24, -1000;
	@%p1 bra 	$L__BB0_1;
	add.s64 	%rd60, %rd1, %rd2;
	ld.global.u8 	%rs1, [%rd60];
	setp.eq.s16 	%p2, %rs1, 0;
	@%p2 bra 	$L__BB0_4;
	cvt.u64.u32 	%rd61, %r1;
	cvta.to.global.u64 	%rd62, %rd11;
	add.s64 	%rd63, %rd62, %rd61;
	mov.b16 	%rs2, 1;
	st.global.u8 	[%rd63], %rs2;
$L__BB0_4:
	ret;

}


// ===== COMPILED SASS (sm_100) =====

	.target	sm_100

	.elftype	@"ET_EXEC"


//--------------------- .note.nv.tkinfo           --------------------------
	.section	.note.nv.tkinfo,"",@"SHT_NOTE"
	.sectionflags	@"SHF_NOTE_NV_TKINFO"
	.tkinfo
        /*0018*/ 	.word	0x00000002
        /*0030*/ 	.string	""
        /*0030*/ 	.string	"ptxas"
        /*0030*/ 	.string	"Cuda compilation tools, release 13.0, V13.0.88"
        /*0030*/ 	.string	"Build cuda_13.0.r13.0/compiler.36424714_0"
        /*0030*/ 	.string	"-arch sm_100 -m 64 "



//--------------------- .note.nv.cuinfo           --------------------------
	.section	.note.nv.cuinfo,"",@"SHT_NOTE"
	.sectionflags	@"SHF_NOTE_NV_CUINFO"
        /*0018*/ 	.short	0x0002
        /*001a*/ 	.short	0x0064
        /*001c*/ 	.short	0x0082
	.zero		2


//--------------------- .nv.info                  --------------------------
	.section	.nv.info,"",@"SHT_CUDA_INFO"
	.align	4


	//----- nvinfo : EIATTR_REGCOUNT
	.align		4
        /*0000*/ 	.byte	0x04, 0x2f
        /*0002*/ 	.short	(.L_1 - .L_0)
	.align		4
.L_0:
        /*0004*/ 	.word	index@(_Z14generateFibSetPKiPaS1_S1_)
        /*0008*/ 	.word	0x00000014


	//----- nvinfo : EIATTR_FRAME_SIZE
	.align		4
.L_1:
        /*000c*/ 	.byte	0x04, 0x11
        /*000e*/ 	.short	(.L_3 - .L_2)
	.align		4
.L_2:
        /*0010*/ 	.word	index@(_Z14generateFibSetPKiPaS1_S1_)
        /*0014*/ 	.word	0x00000000


	//----- nvinfo : EIATTR_MIN_STACK_SIZE
	.align		4
.L_3:
        /*0018*/ 	.byte	0x04, 0x12
        /*001a*/ 	.short	(.L_5 - .L_4)
	.align		4
.L_4:
        /*001c*/ 	.word	index@(_Z14generateFibSetPKiPaS1_S1_)
        /*0020*/ 	.word	0x00000000
.L_5:


//--------------------- .nv.compat                --------------------------
	.section	.nv.compat,"",@"SHT_CUDA_COMPAT_INFO"
	.align	4
        /*0000*/ 	.byte	0x02, 0x09, 0x00, 0x00, 0x02, 0x02, 0x01, 0x00, 0x02, 0x05, 0x05, 0x00, 0x03, 0x07, 0x01, 0x01
        /*0010*/ 	.byte	0x02, 0x03, 0x00, 0x00, 0x02, 0x06, 0x01, 0x00, 0x04, 0x0b, 0x08, 0x00, 0x09, 0x00, 0x00, 0x00
        /*0020*/ 	.byte	0x00, 0x00, 0x00, 0x00


//--------------------- .nv.info._Z14generateFibSetPKiPaS1_S1_ --------------------------
	.section	.nv.info._Z14generateFibSetPKiPaS1_S1_,"",@"SHT_CUDA_INFO"
	.sectionflags	@""
	.align	4


	//----- nvinfo : EIATTR_CUDA_API_VERSION
	.align		4
        /*0000*/ 	.byte	0x04, 0x37
        /*0002*/ 	.short	(.L_7 - .L_6)
.L_6:
        /*0004*/ 	.word	0x00000082


	//----- nvinfo : EIATTR_KPARAM_INFO
	.align		4
.L_7:
        /*0008*/ 	.byte	0x04, 0x17
        /*000a*/ 	.short	(.L_9 - .L_8)
.L_8:
        /*000c*/ 	.word	0x00000000
        /*0010*/ 	.short	0x0003
        /*0012*/ 	.short	0x0018
        /*0014*/ 	.byte	0x00, 0xf5, 0x21, 0x00


	//----- nvinfo : EIATTR_KPARAM_INFO
	.align		4
.L_9:
        /*0018*/ 	.byte	0x04, 0x17
        /*001a*/ 	.short	(.L_11 - .L_10)
.L_10:
        /*001c*/ 	.word	0x00000000
        /*0020*/ 	.short	0x0002
        /*0022*/ 	.short	0x0010
        /*0024*/ 	.byte	0x00, 0xf5, 0x21, 0x00


	//----- nvinfo : EIATTR_KPARAM_INFO
	.align		4
.L_11:
        /*0028*/ 	.byte	0x04, 0x17
        /*002a*/ 	.short	(.L_13 - .L_12)
.L_12:
        /*002c*/ 	.word	0x00000000
        /*0030*/ 	.short	0x0001
        /*0032*/ 	.short	0x0008
        /*0034*/ 	.byte	0x00, 0xf5, 0x21, 0x00


	//----- nvinfo : EIATTR_KPARAM_INFO
	.align		4
.L_13:
        /*0038*/ 	.byte	0x04, 0x17
        /*003a*/ 	.short	(.L_15 - .L_14)
.L_14:
        /*003c*/ 	.word	0x00000000
        /*0040*/ 	.short	0x0000
        /*0042*/ 	.short	0x0000
        /*0044*/ 	.byte	0x00, 0xf5, 0x21, 0x00


	//----- nvinfo : EIATTR_SPARSE_MMA_MASK
	.align		4
.L_15:
        /*0048*/ 	.byte	0x03, 0x50
        /*004a*/ 	.short	0x0000


	//----- nvinfo : EIATTR_MAXREG_COUNT
	.align		4
        /*004c*/ 	.byte	0x03, 0x1b
        /*004e*/ 	.short	0x00ff


	//----- nvinfo : EIATTR_MERCURY_ISA_VERSION
	.align		4
        /*0050*/ 	.byte	0x03, 0x5f
        /*0052*/ 	.short	0x0101


	//----- nvinfo : EIATTR_VRC_CTA_INIT_COUNT
	.align		4
        /*0054*/ 	.byte	0x02, 0x4a
	.zero		1
	.zero		1


	//----- nvinfo : EIATTR_EXIT_INSTR_OFFSETS
	.align		4
        /*0058*/ 	.byte	0x04, 0x1c
        /*005a*/ 	.short	(.L_17 - .L_16)


	//   ....[0]....
.L_16:
        /*005c*/ 	.word	0x00000840


	//   ....[1]....
        /*0060*/ 	.word	0x000008a0


	//----- nvinfo : EIATTR_CBANK_PARAM_SIZE
	.align		4
.L_17:
        /*0064*/ 	.byte	0x03, 0x19
        /*0066*/ 	.short	0x0020


	//----- nvinfo : EIATTR_PARAM_CBANK
	.align		4
        /*0068*/ 	.byte	0x04, 0x0a
        /*006a*/ 	.short	(.L_19 - .L_18)
	.align		4
.L_18:
        /*006c*/ 	.word	index@(.nv.constant0._Z14generateFibSetPKiPaS1_S1_)
        /*0070*/ 	.short	0x0380
        /*0072*/ 	.short	0x0020


	//----- nvinfo : EIATTR_SW_WAR
	.align		4
.L_19:
        /*0074*/ 	.byte	0x04, 0x36
        /*0076*/ 	.short	(.L_21 - .L_20)
.L_20:
        /*0078*/ 	.word	0x00000008
.L_21:


//--------------------- .nv.callgraph             --------------------------
	.section	.nv.callgraph,"",@"SHT_CUDA_CALLGRAPH"
	.align	4
	.sectionentsize	8
	.align		4
        /*0000*/ 	.word	0x00000000
	.align		4
        /*0004*/ 	.word	0xffffffff
	.align		4
        /*0008*/ 	.word	0x00000000
	.align		4
        /*000c*/ 	.word	0xfffffffe
	.align		4
        /*0010*/ 	.word	0x00000000
	.align		4
        /*0014*/ 	.word	0xfffffffd
	.align		4
        /*0018*/ 	.word	0x00000000
	.align		4
        /*001c*/ 	.word	0xfffffffc


//--------------------- .text._Z14generateFibSetPKiPaS1_S1_ --------------------------
	.section	.text._Z14generateFibSetPKiPaS1_S1_,"ax",@progbits
	.align	128
        .global         _Z14generateFibSetPKiPaS1_S1_
        .type           _Z14generateFibSetPKiPaS1_S1_,@function
        .size           _Z14generateFibSetPKiPaS1_S1_,(.L_x_2 - _Z14generateFibSetPKiPaS1_S1_)
        .other          _Z14generateFibSetPKiPaS1_S1_,@"STO_CUDA_ENTRY STV_DEFAULT"
_Z14generateFibSetPKiPaS1_S1_:
.text._Z14generateFibSetPKiPaS1_S1_:
[----:B------:R-:W-:Y:S01]  /*0000*/  LDC R1, c[0x0][0x37c] ;  /* 0x0000df00ff017b82 */ /* 0x000fe20000000800 */
[----:B------:R-:W0:Y:S07]  /*0010*/  S2R R0, SR_TID.X ;  /* 0x0000000000007919 */ /* 0x000e2e0000002100 */
[----:B------:R-:W1:Y:S01]  /*0020*/  LDC.64 R2, c[0x0][0x388] ;  /* 0x0000e200ff027b82 */ /* 0x000e620000000a00 */
[----:B------:R-:W2:Y:S01]  /*0030*/  LDCU.64 UR4, c[0x0][0x390] ;  /* 0x00007200ff0477ac */ /* 0x000ea20008000a00 */
[----:B------:R-:W3:Y:S06]  /*0040*/  LDCU.64 UR6, c[0x0][0x358] ;  /* 0x00006b00ff0677ac */ /* 0x000eec0008000a00 */
[----:B------:R-:W4:Y:S01]  /*0050*/  LDC.64 R4, c[0x0][0x380] ;  /* 0x0000e000ff047b82 */ /* 0x000f220000000a00 */
[----:B------:R-:W-:Y:S01]  /*0060*/  IMAD.MOV.U32 R13, RZ, RZ, RZ ;  /* 0x000000ffff0d7224 */ /* 0x000fe200078e00ff */
[----:B--2---:R-:W-:-:S04]  /*0070*/  UIADD3 UR4, UP0, UPT, UR4, 0x7cf, URZ ;  /* 0x000007cf04047890 */ /* 0x004fc8000ff1e0ff */
[----:B------:R-:W-:Y:S01]  /*0080*/  UIADD3.X UR5, UPT, UPT, URZ, UR5, URZ, UP0, !UPT ;  /* 0x00000005ff057290 */ /* 0x000fe200087fe4ff */
[C---:B0-----:R-:W-:Y:S02]  /*0090*/  IMAD R9, R0.reuse, 0x3e8, RZ ;  /* 0x000003e800097824 */ /* 0x041fe400078e02ff */
[----:B----4-:R-:W-:-:S03]  /*00a0*/  IMAD.WIDE.U32 R4, R0, 0x4, R4 ;  /* 0x0000000400047825 */ /* 0x010fc600078e0004 */
[----:B-1----:R-:W-:Y:S01]  /*00b0*/  IADD3 R2, P0, PT, R9, R2, RZ ;  /* 0x0000000209027210 */ /* 0x002fe20007f1e0ff */
[----:B------:R-:W-:Y:S01]  /*00c0*/  IMAD.MOV.U32 R14, RZ, RZ, RZ ;  /* 0x000000ffff0e7224 */ /* 0x000fe200078e00ff */
[----:B---3--:R-:W5:Y:S02]  /*00d0*/  LDG.E R6, desc[UR6][R4.64+0x4] ;  /* 0x0000040604067981 */ /* 0x008f64000c1e1900 */
[----:B------:R-:W-:Y:S01]  /*00e0*/  IADD3 R10, P1, PT, R2, 0x3e7, RZ ;  /* 0x000003e7020a7810 */ /* 0x000fe20007f3e0ff */
[----:B------:R-:W-:Y:S01]  /*00f0*/  IMAD.X R3, RZ, RZ, R3, P0 ;  /* 0x000000ffff037224 */ /* 0x000fe200000e0603 */
[----:B------:R0:W5:Y:S03]  /*0100*/  LDG.E R7, desc[UR6][R4.64] ;  /* 0x0000000604077981 */ /* 0x000166000c1e1900 */
[----:B------:R-:W-:Y:S02]  /*0110*/  IMAD.X R11, RZ, RZ, R3, P1 ;  /* 0x000000ffff0b7224 */ /* 0x000fe400008e0603 */
[----:B0-----:R-:W-:-:S02]  /*0120*/  IMAD.U32 R5, RZ, RZ, UR5 ;  /* 0x00000005ff057e24 */ /* 0x001fc4000f8e00ff */
[----:B------:R-:W-:Y:S01]  /*0130*/  IMAD.U32 R4, RZ, RZ, UR4 ;  /* 0x00000004ff047e24 */ /* 0x000fe2000f8e00ff */
[----:B------:R-:W-:-:S06]  /*0140*/  UMOV UR4, URZ ;  /* 0x000000ff00047c82 */ /* 0x000fcc0008000000 */
.L_x_0:
[----:B0-----:R-:W2:Y:S04]  /*0150*/  LDG.E.S8 R9, desc[UR6][R4.64] ;  /* 0x0000000604097981 */ /* 0x001ea8000c1e1300 */
[----:B------:R-:W3:Y:S01]  /*0160*/  LDG.E.S8 R8, desc[UR6][R4.64+-0x3e8] ;  /* 0xfffc180604087981 */ /* 0x000ee2000c1e1300 */
[----:B--2--5:R-:W-:Y:S02]  /*0170*/  IMAD R9, R6, R9, RZ ;  /* 0x0000000906097224 */ /* 0x024fe400078e02ff */
[----:B---3--:R-:W-:-:S05]  /*0180*/  IMAD R12, R7, R8, RZ ;  /* 0x00000008070c7224 */ /* 0x008fca00078e02ff */
[--C-:B------:R-:W-:Y:S02]  /*0190*/  IADD3 R8, P0, P1, R12, R13, R9.reuse ;  /* 0x0000000d0c087210 */ /* 0x100fe4000791e009 */
[----:B------:R-:W-:Y:S02]  /*01a0*/  SHF.R.S32.HI R9, RZ, 0x1f, R9 ;  /* 0x0000001fff097819 */ /* 0x000fe40000011409 */
[----:B------:R-:W-:-:S04]  /*01b0*/  SHF.R.S32.HI R12, RZ, 0x1f, R12 ;  /* 0x0000001fff0c7819 */ /* 0x000fc8000001140c */
[----:B------:R-:W-:-:S04]  /*01c0*/  IADD3.X R9, PT, PT, R12, R14, R9, P0, P1 ;  /* 0x0000000e0c097210 */ /* 0x000fc800007e2409 */
[C---:B------:R-:W-:Y:S01]  /*01d0*/  ISETP.LT.AND P1, PT, R9.reuse, RZ, PT ;  /* 0x000000ff0900720c */ /* 0x040fe20003f21270 */
[----:B------:R-:W-:-:S04]  /*01e0*/  IMAD.WIDE.U32 R12, R9, 0x66666667, RZ ;  /* 0x66666667090c7825 */ /* 0x000fc800078e00ff */
[----:B------:R-:W-:-:S04]  /*01f0*/  IMAD.WIDE.U32 R14, P0, R8, 0x66666666, R12 ;  /* 0x66666666080e7825 */ /* 0x000fc8000780000c */
[----:B------:R-:W-:-:S04]  /*0200*/  IMAD.WIDE.U32 R12, R8, 0x66666667, RZ ;  /* 0x66666667080c7825 */ /* 0x000fc800078e00ff */
[----:B------:R-:W-:Y:S01]  /*0210*/  IMAD.X R17, RZ, RZ, RZ, P0 ;  /* 0x000000ffff117224 */ /* 0x000fe200000e06ff */
[----:B------:R-:W-:Y:S01]  /*0220*/  IADD3 RZ, P0, PT, R13, R14, RZ ;  /* 0x0000000e0dff7210 */ /* 0x000fe20007f1e0ff */
[----:B------:R-:W-:-:S04]  /*0230*/  IMAD.MOV.U32 R16, RZ, RZ, R15 ;  /* 0x000000ffff107224 */ /* 0x000fc800078e000f */
[----:B------:R-:W-:-:S03]  /*0240*/  IMAD.WIDE.U32.X R12, R9, 0x66666666, R16, P0 ;  /* 0x66666666090c7825 */ /* 0x000fc600000e0410 */
[----:B------:R-:W-:-:S04]  /*0250*/  IADD3 R15, P0, PT, R12, -0x66666667, RZ ;  /* 0x999999990c0f7810 */ /* 0x000fc80007f1e0ff */
[----:B------:R-:W-:Y:S02]  /*0260*/  IADD3.X R17, PT, PT, R13, -0x66666667, RZ, P0, !PT ;  /* 0x999999990d117810 */ /* 0x000fe400007fe4ff */
[----:B------:R-:W-:Y:S02]  /*0270*/  SEL R9, R15, R12, P1 ;  /* 0x0000000c0f097207 */ /* 0x000fe40000800000 */
[----:B------:R-:W-:-:S04]  /*0280*/  SEL R14, R17, R13, P1 ;  /* 0x0000000d110e7207 */ /* 0x000fc80000800000 */
[----:B------:R-:W-:Y:S01]  /*0290*/  SHF.R.S64 R13, R9, 0x2, R14 ;  /* 0x00000002090d7819 */ /* 0x000fe2000000100e */
[----:B------:R-:W-:-:S03]  /*02a0*/  IMAD.MOV.U32 R9, RZ, RZ, R11 ;  /* 0x000000ffff097224 */ /* 0x000fc600078e000b */
[----:B------:R-:W-:-:S05]  /*02b0*/  LEA.HI R13, P0, R14, R13, RZ, 0x1 ;  /* 0x0000000d0e0d7211 */ /* 0x000fca00078108ff */
[----:B------:R-:W-:Y:S02]  /*02c0*/  IMAD R15, R13, -0xa, R8 ;  /* 0xfffffff60d0f7824 */ /* 0x000fe400078e0208 */
[----:B------:R-:W-:-:S05]  /*02d0*/  IMAD.MOV.U32 R8, RZ, RZ, R10 ;  /* 0x000000ffff087224 */ /* 0x000fca00078e000a */
[----:B------:R0:W-:Y:S04]  /*02e0*/  STG.E.U8 desc[UR6][R8.64], R15 ;  /* 0x0000000f08007986 */ /* 0x0001e8000c101106 */
[----:B------:R-:W2:Y:S04]  /*02f0*/  LDG.E.S8 R11, desc[UR6][R4.64+-0x1] ;  /* 0xffffff06040b7981 */ /* 0x000ea8000c1e1300 */
[----:B------:R-:W3:Y:S01]  /*0300*/  LDG.E.S8 R10, desc[UR6][R4.64+-0x3e9] ;  /* 0xfffc1706040a7981 */ /* 0x000ee2000c1e1300 */
[----:B------:R-:W-:Y:S01]  /*0310*/  LEA.HI.X.SX32 R14, R14, RZ, 0x1e, P0 ;  /* 0x000000ff0e0e7211 */ /* 0x000fe200000ff6ff */
[----:B--2---:R-:W-:-:S02]  /*0320*/  IMAD R11, R6, R11, RZ ;  /* 0x0000000b060b7224 */ /* 0x004fc400078e02ff */
[----:B---3--:R-:W-:-:S05]  /*0330*/  IMAD R12, R7, R10, RZ ;  /* 0x0000000a070c7224 */ /* 0x008fca00078e02ff */
[--C-:B------:R-:W-:Y:S02]  /*0340*/  IADD3 R10, P0, P1, R12, R13, R11.reuse ;  /* 0x0000000d0c0a7210 */ /* 0x100fe4000791e00b */
[----:B------:R-:W-:Y:S02]  /*0350*/  SHF.R.S32.HI R11, RZ, 0x1f, R11 ;  /* 0x0000001fff0b7819 */ /* 0x000fe4000001140b */
[----:B------:R-:W-:-:S04]  /*0360*/  SHF.R.S32.HI R12, RZ, 0x1f, R12 ;  /* 0x0000001fff0c7819 */ /* 0x000fc8000001140c */
[----:B------:R-:W-:-:S04]  /*0370*/  IADD3.X R11, PT, PT, R12, R14, R11, P0, P1 ;  /* 0x0000000e0c0b7210 */ /* 0x000fc800007e240b */
[C---:B------:R-:W-:Y:S01]  /*0380*/  ISETP.LT.AND P1, PT, R11.reuse, RZ, PT ;  /* 0x000000ff0b00720c */ /* 0x040fe20003f21270 */
[----:B------:R-:W-:-:S04]  /*0390*/  IMAD.WIDE.U32 R12, R11, 0x66666667, RZ ;  /* 0x666666670b0c7825 */ /* 0x000fc800078e00ff */
[----:B0-----:R-:W-:-:S04]  /*03a0*/  IMAD.WIDE.U32 R14, P0, R10, 0x66666666, R12 ;  /* 0x666666660a0e7825 */ /* 0x001fc8000780000c */
        /* <DEDUP_REMOVED lines=9> */
[----:B------:R-:W-:-:S04]  /*0440*/  SHF.R.S64 R13, R11, 0x2, R14 ;  /* 0x000000020b0d7819 */ /* 0x000fc8000000100e */
[----:B------:R-:W-:-:S05]  /*0450*/  LEA.HI R13, P0, R14, R13, RZ, 0x1 ;  /* 0x0000000d0e0d7211 */ /* 0x000fca00078108ff */
[----:B------:R-:W-:-:S05]  /*0460*/  IMAD R15, R13, -0xa, R10 ;  /* 0xfffffff60d0f7824 */ /* 0x000fca00078e020a */
        /* <DEDUP_REMOVED lines=27> */
[----:B------:R1:W3:Y:S01]  /*0620*/  LDG.E.S8 R10, desc[UR6][R4.64+-0x3eb] ;  /* 0xfffc1506040a7981 */ /* 0x0002e2000c1e1300 */
[----:B------:R-:W-:Y:S01]  /*0630*/  LEA.HI.X.SX32 R14, R14, RZ, 0x1e, P0 ;  /* 0x000000ff0e0e7211 */ /* 0x000fe200000ff6ff */
[----:B------:R-:W-:-:S04]  /*0640*/  UIADD3 UR4, UPT, UPT, UR4, -0x4, URZ ;  /* 0xfffffffc04047890 */ /* 0x000fc8000fffe0ff */
[----:B------:R-:W-:Y:S01]  /*0650*/  UISETP.NE.AND UP0, UPT, UR4, -0x3e8, UPT ;  /* 0xfffffc180400788c */ /* 0x000fe2000bf05270 */
[----:B-1----:R-:W-:-:S04]  /*0660*/  IADD3 R4, P2, PT, R4, -0x4, RZ ;  /* 0xfffffffc04047810 */ /* 0x002fc80007f5e0ff */
[----:B------:R-:W-:Y:S01]  /*0670*/  IADD3.X R5, PT, PT, R5, -0x1, RZ, P2, !PT ;  /* 0xffffffff05057810 */ /* 0x000fe200017fe4ff */
[----:B--2---:R-:W-:Y:S02]  /*0680*/  IMAD R11, R6, R11, RZ ;  /* 0x0000000b060b7224 */ /* 0x004fe400078e02ff */
        /* <DEDUP_REMOVED lines=18> */
[----:B------:R-:W-:-:S04]  /*07b0*/  LEA.HI R13, P0, R12, R11, RZ, 0x1 ;  /* 0x0000000b0c0d7211 */ /* 0x000fc800078108ff */
[----:B------:R-:W-:Y:S01]  /*07c0*/  LEA.HI.X.SX32 R14, R12, RZ, 0x1e, P0 ;  /* 0x000000ff0c0e7211 */ /* 0x000fe200000ff6ff */
[----:B------:R-:W-:Y:S01]  /*07d0*/  IMAD R15, R13, -0xa, R10 ;  /* 0xfffffff60d0f7824 */ /* 0x000fe200078e020a */
[----:B------:R-:W-:-:S04]  /*07e0*/  IADD3 R10, P1, PT, R8, -0x4, RZ ;  /* 0xfffffffc080a7810 */ /* 0x000fc80007f3e0ff */
[----:B------:R0:W-:Y:S01]  /*07f0*/  STG.E.U8 desc[UR6][R8.64+-0x3], R15 ;  /* 0xfffffd0f08007986 */ /* 0x0001e2000c101106 */
[----:B------:R-:W-:Y:S01]  /*0800*/  IADD3.X R11, PT, PT, R9, -0x1, RZ, P1, !PT ;  /* 0xffffffff090b7810 */ /* 0x000fe20000ffe4ff */
[----:B------:R-:W-:Y:S07]  /*0810*/  BRA.U UP0, `(.L_x_0) ;  /* 0xfffffff9004c7547 */ /* 0x000fee000b83ffff */
[----:B------:R-:W2:Y:S02]  /*0820*/  LDG.E.U8 R2, desc[UR6][R2.64] ;  /* 0x0000000602027981 */ /* 0x000ea4000c1e1100 */
[----:B--2---:R-:W-:-:S13]  /*0830*/  ISETP.NE.AND P0, PT, R2, RZ, PT ;  /* 0x000000ff0200720c */ /* 0x004fda0003f05270 */
[----:B------:R-:W-:Y:S05]  /*0840*/  @!P0 EXIT ;  /* 0x000000000000894d */ /* 0x000fea0003800000 */
[----:B------:R-:W1:Y:S02]  /*0850*/  LDCU.64 UR4, c[0x0][0x398] ;  /* 0x00007300ff0477ac */ /* 0x000e640008000a00 */
[----:B-1----:R-:W-:Y:S01]  /*0860*/  IADD3 R2, P0, PT, R0, UR4, RZ ;  /* 0x0000000400027c10 */ /* 0x002fe2000ff1e0ff */
[----:B------:R-:W-:-:S04]  /*0870*/  IMAD.MOV.U32 R0, RZ, RZ, 0x1 ;  /* 0x00000001ff007424 */ /* 0x000fc800078e00ff */
[----:B------:R-:W-:-:S05]  /*0880*/  IMAD.X R3, RZ, RZ, UR5, P0 ;  /* 0x00000005ff037e24 */ /* 0x000fca00080e06ff */
[----:B------:R-:W-:Y:S01]  /*0890*/  STG.E.U8 desc[UR6][R2.64], R0 ;  /* 0x0000000002007986 */ /* 0x000fe2000c101106 */
[----:B------:R-:W-:Y:S05]  /*08a0*/  EXIT ;  /* 0x000000000000794d */ /* 0x000fea0003800000 */
.L_x_1:
[----:B------:R-:W-:-:S00]  /*08b0*/  BRA `(.L_x_1) ;  /* 0xfffffffc00fc7947 */ /* 0x000fc0000383ffff */
[----:B------:R-:W-:-:S00]  /*08c0*/  NOP ;  /* 0x0000000000007918 */ /* 0x000fc00000000000 */
        /* <DEDUP_REMOVED lines=11> */
.L_x_2:


//--------------------- .nv.shared.reserved.0     --------------------------
	.section	.nv.shared.reserved.0,"aw",@nobits
	.weak		__nv_reservedSMEM_offset_0_alias
	.size		__nv_reservedSMEM_offset_0_alias, 0, 64
	.other		__nv_reservedSMEM_offset_0_alias,@"STO_CUDA_RESERVED_SHARED STV_DEFAULT"
__nv_reservedSMEM_offset_0_alias:
	.zero		0
	.zero		64


//--------------------- .nv.constant0._Z14generateFibSetPKiPaS1_S1_ --------------------------
	.section	.nv.constant0._Z14generateFibSetPKiPaS1_S1_,"a",@progbits
	.sectionflags	@""
	.align	4
.nv.constant0._Z14generateFibSetPKiPaS1_S1_:
	.zero		928


//--------------------- SYMBOLS --------------------------

	.type		.nv.reservedSmem.offset0,@object
	.size		.nv.reservedSmem.offset0,0x4
